//
// Generated by NVIDIA NVVM Compiler
//
// Compiler Build ID: CL-36424714
// Cuda compilation tools, release 13.0, V13.0.88
// Based on NVVM 20.0.0
//

.version 9.0
.target sm_100
.address_size 64

	// .globl	_Z11kernel_add1PKfmmPf

.visible .entry _Z11kernel_add1PKfmmPf(
	.param .u64 .ptr .align 1 _Z11kernel_add1PKfmmPf_param_0,
	.param .u64 _Z11kernel_add1PKfmmPf_param_1,
	.param .u64 _Z11kernel_add1PKfmmPf_param_2,
	.param .u64 .ptr .align 1 _Z11kernel_add1PKfmmPf_param_3
)
{
	.reg .pred 	%p<11>;
	.reg .b32 	%r<7>;
	.reg .b32 	%f<82>;
	.reg .b64 	%rd<124>;

	ld.param.u64 	%rd32, [_Z11kernel_add1PKfmmPf_param_0];
	ld.param.u64 	%rd29, [_Z11kernel_add1PKfmmPf_param_1];
	ld.param.u64 	%rd30, [_Z11kernel_add1PKfmmPf_param_2];
	ld.param.u64 	%rd31, [_Z11kernel_add1PKfmmPf_param_3];
	cvta.to.global.u64 	%rd1, %rd32;
	mov.u32 	%r1, %ctaid.x;
	mov.u32 	%r2, %ntid.x;
	mov.u32 	%r3, %tid.y;
	mad.lo.s32 	%r4, %r1, %r2, %r3;
	cvt.s64.s32 	%rd2, %r4;
	setp.le.u64 	%p1, %rd30, %rd2;
	@%p1 bra 	$L__BB0_14;
	mov.u32 	%r5, %tid.x;
	cvta.to.global.u64 	%rd33, %rd31;
	cvt.u64.u32 	%rd119, %r5;
	mad.lo.s64 	%rd4, %rd30, %rd119, %rd2;
	shl.b64 	%rd34, %rd4, 2;
	add.s64 	%rd5, %rd33, %rd34;
	mov.b32 	%r6, 0;
	st.global.u32 	[%rd5], %r6;
	setp.le.u64 	%p2, %rd29, %rd119;
	@%p2 bra 	$L__BB0_14;
	not.b64 	%rd35, %rd119;
	add.s64 	%rd36, %rd29, %rd35;
	shr.u64 	%rd37, %rd36, 4;
	add.s64 	%rd6, %rd37, 1;
	and.b64  	%rd7, %rd6, 15;
	setp.lt.u64 	%p3, %rd36, 240;
	mov.f32 	%f81, 0f00000000;
	@%p3 bra 	$L__BB0_5;
	and.b64  	%rd116, %rd6, 2305843009213693936;
	add.s64 	%rd117, %rd1, %rd34;
	shl.b64 	%rd10, %rd30, 10;
	shl.b64 	%rd11, %rd30, 6;
	mov.f32 	%f81, 0f00000000;
$L__BB0_4:
	.pragma "nounroll";
	ld.global.nc.f32 	%f17, [%rd117];
	add.f32 	%f18, %f17, %f81;
	add.s64 	%rd39, %rd117, %rd11;
	ld.global.nc.f32 	%f19, [%rd39];
	add.f32 	%f20, %f19, %f18;
	add.s64 	%rd40, %rd39, %rd11;
	ld.global.nc.f32 	%f21, [%rd40];
	add.f32 	%f22, %f21, %f20;
	add.s64 	%rd41, %rd40, %rd11;
	ld.global.nc.f32 	%f23, [%rd41];
	add.f32 	%f24, %f23, %f22;
	add.s64 	%rd42, %rd41, %rd11;
	ld.global.nc.f32 	%f25, [%rd42];
	add.f32 	%f26, %f25, %f24;
	add.s64 	%rd43, %rd42, %rd11;
	ld.global.nc.f32 	%f27, [%rd43];
	add.f32 	%f28, %f27, %f26;
	add.s64 	%rd44, %rd43, %rd11;
	ld.global.nc.f32 	%f29, [%rd44];
	add.f32 	%f30, %f29, %f28;
	add.s64 	%rd45, %rd44, %rd11;
	ld.global.nc.f32 	%f31, [%rd45];
	add.f32 	%f32, %f31, %f30;
	add.s64 	%rd46, %rd45, %rd11;
	ld.global.nc.f32 	%f33, [%rd46];
	add.f32 	%f34, %f33, %f32;
	add.s64 	%rd47, %rd46, %rd11;
	ld.global.nc.f32 	%f35, [%rd47];
	add.f32 	%f36, %f35, %f34;
	add.s64 	%rd48, %rd47, %rd11;
	ld.global.nc.f32 	%f37, [%rd48];
	add.f32 	%f38, %f37, %f36;
	add.s64 	%rd49, %rd48, %rd11;
	ld.global.nc.f32 	%f39, [%rd49];
	add.f32 	%f40, %f39, %f38;
	add.s64 	%rd50, %rd49, %rd11;
	ld.global.nc.f32 	%f41, [%rd50];
	add.f32 	%f42, %f41, %f40;
	add.s64 	%rd51, %rd50, %rd11;
	ld.global.nc.f32 	%f43, [%rd51];
	add.f32 	%f44, %f43, %f42;
	add.s64 	%rd52, %rd51, %rd11;
	ld.global.nc.f32 	%f45, [%rd52];
	add.f32 	%f46, %f45, %f44;
	add.s64 	%rd53, %rd52, %rd11;
	ld.global.nc.f32 	%f47, [%rd53];
	add.f32 	%f81, %f47, %f46;
	add.s64 	%rd119, %rd119, 256;
	add.s64 	%rd117, %rd117, %rd10;
	add.s64 	%rd116, %rd116, -16;
	setp.ne.s64 	%p4, %rd116, 0;
	@%p4 bra 	$L__BB0_4;
$L__BB0_5:
	setp.eq.s64 	%p5, %rd7, 0;
	@%p5 bra 	$L__BB0_13;
	and.b64  	%rd19, %rd6, 7;
	setp.lt.u64 	%p6, %rd7, 8;
	@%p6 bra 	$L__BB0_8;
	mad.lo.s64 	%rd54, %rd119, %rd30, %rd2;
	shl.b64 	%rd55, %rd54, 2;
	add.s64 	%rd56, %rd1, %rd55;
	ld.global.nc.f32 	%f49, [%rd56];
	add.f32 	%f50, %f49, %f81;
	add.s64 	%rd57, %rd119, 16;
	and.b64  	%rd58, %rd57, 4294967295;
	mad.lo.s64 	%rd59, %rd58, %rd30, %rd2;
	shl.b64 	%rd60, %rd59, 2;
	add.s64 	%rd61, %rd1, %rd60;
	ld.global.nc.f32 	%f51, [%rd61];
	add.f32 	%f52, %f51, %f50;
	add.s64 	%rd62, %rd119, 32;
	and.b64  	%rd63, %rd62, 4294967295;
	mad.lo.s64 	%rd64, %rd63, %rd30, %rd2;
	shl.b64 	%rd65, %rd64, 2;
	add.s64 	%rd66, %rd1, %rd65;
	ld.global.nc.f32 	%f53, [%rd66];
	add.f32 	%f54, %f53, %f52;
	add.s64 	%rd67, %rd119, 48;
	and.b64  	%rd68, %rd67, 4294967295;
	mad.lo.s64 	%rd69, %rd68, %rd30, %rd2;
	shl.b64 	%rd70, %rd69, 2;
	add.s64 	%rd71, %rd1, %rd70;
	ld.global.nc.f32 	%f55, [%rd71];
	add.f32 	%f56, %f55, %f54;
	add.s64 	%rd72, %rd119, 64;
	and.b64  	%rd73, %rd72, 4294967295;
	mad.lo.s64 	%rd74, %rd73, %rd30, %rd2;
	shl.b64 	%rd75, %rd74, 2;
	add.s64 	%rd76, %rd1, %rd75;
	ld.global.nc.f32 	%f57, [%rd76];
	add.f32 	%f58, %f57, %f56;
	add.s64 	%rd77, %rd119, 80;
	and.b64  	%rd78, %rd77, 4294967295;
	mad.lo.s64 	%rd79, %rd78, %rd30, %rd2;
	shl.b64 	%rd80, %rd79, 2;
	add.s64 	%rd81, %rd1, %rd80;
	ld.global.nc.f32 	%f59, [%rd81];
	add.f32 	%f60, %f59, %f58;
	add.s64 	%rd82, %rd119, 96;
	and.b64  	%rd83, %rd82, 4294967295;
	mad.lo.s64 	%rd84, %rd83, %rd30, %rd2;
	shl.b64 	%rd85, %rd84, 2;
	add.s64 	%rd86, %rd1, %rd85;
	ld.global.nc.f32 	%f61, [%rd86];
	add.f32 	%f62, %f61, %f60;
	add.s64 	%rd87, %rd119, 112;
	and.b64  	%rd88, %rd87, 4294967295;
	mad.lo.s64 	%rd89, %rd88, %rd30, %rd2;
	shl.b64 	%rd90, %rd89, 2;
	add.s64 	%rd91, %rd1, %rd90;
	ld.global.nc.f32 	%f63, [%rd91];
	add.f32 	%f81, %f63, %f62;
	add.s64 	%rd92, %rd119, 128;
	and.b64  	%rd119, %rd92, 4294967295;
$L__BB0_8:
	setp.eq.s64 	%p7, %rd19, 0;
	@%p7 bra 	$L__BB0_13;
	and.b64  	%rd122, %rd6, 3;
	setp.lt.u64 	%p8, %rd19, 4;
	@%p8 bra 	$L__BB0_11;
	mad.lo.s64 	%rd93, %rd119, %rd30, %rd2;
	shl.b64 	%rd94, %rd93, 2;
	add.s64 	%rd95, %rd1, %rd94;
	ld.global.nc.f32 	%f65, [%rd95];
	add.f32 	%f66, %f65, %f81;
	add.s64 	%rd96, %rd119, 16;
	and.b64  	%rd97, %rd96, 4294967295;
	mad.lo.s64 	%rd98, %rd97, %rd30, %rd2;
	shl.b64 	%rd99, %rd98, 2;
	add.s64 	%rd100, %rd1, %rd99;
	ld.global.nc.f32 	%f67, [%rd100];
	add.f32 	%f68, %f67, %f66;
	add.s64 	%rd101, %rd119, 32;
	and.b64  	%rd102, %rd101, 4294967295;
	mad.lo.s64 	%rd103, %rd102, %rd30, %rd2;
	shl.b64 	%rd104, %rd103, 2;
	add.s64 	%rd105, %rd1, %rd104;
	ld.global.nc.f32 	%f69, [%rd105];
	add.f32 	%f70, %f69, %f68;
	add.s64 	%rd106, %rd119, 48;
	and.b64  	%rd107, %rd106, 4294967295;
	mad.lo.s64 	%rd108, %rd107, %rd30, %rd2;
	shl.b64 	%rd109, %rd108, 2;
	add.s64 	%rd110, %rd1, %rd109;
	ld.global.nc.f32 	%f71, [%rd110];
	add.f32 	%f81, %f71, %f70;
	add.s64 	%rd111, %rd119, 64;
	and.b64  	%rd119, %rd111, 4294967295;
$L__BB0_11:
	setp.eq.s64 	%p9, %rd122, 0;
	@%p9 bra 	$L__BB0_13;
$L__BB0_12:
	.pragma "nounroll";
	mad.lo.s64 	%rd112, %rd119, %rd30, %rd2;
	shl.b64 	%rd113, %rd112, 2;
	add.s64 	%rd114, %rd1, %rd113;
	ld.global.nc.f32 	%f72, [%rd114];
	add.f32 	%f81, %f72, %f81;
	add.s64 	%rd115, %rd119, 16;
	and.b64  	%rd119, %rd115, 4294967295;
	add.s64 	%rd122, %rd122, -1;
	setp.ne.s64 	%p10, %rd122, 0;
	@%p10 bra 	$L__BB0_12;
$L__BB0_13:
	st.global.f32 	[%rd5], %f81;
$L__BB0_14:
	ret;

}
	// .globl	_Z11kernel_add2PKfmPf
.visible .entry _Z11kernel_add2PKfmPf(
	.param .u64 .ptr .align 1 _Z11kernel_add2PKfmPf_param_0,
	.param .u64 _Z11kernel_add2PKfmPf_param_1,
	.param .u64 .ptr .align 1 _Z11kernel_add2PKfmPf_param_2
)
{
	.reg .pred 	%p<2>;
	.reg .b32 	%r<5>;
	.reg .b32 	%f<33>;
	.reg .b64 	%rd<26>;

	ld.param.u64 	%rd2, [_Z11kernel_add2PKfmPf_param_0];
	ld.param.u64 	%rd3, [_Z11kernel_add2PKfmPf_param_1];
	ld.param.u64 	%rd4, [_Z11kernel_add2PKfmPf_param_2];
	mov.u32 	%r1, %ctaid.x;
	mov.u32 	%r2, %ntid.x;
	mov.u32 	%r3, %tid.x;
	mad.lo.s32 	%r4, %r1, %r2, %r3;
	cvt.s64.s32 	%rd1, %r4;
	setp.le.u64 	%p1, %rd3, %rd1;
	@%p1 bra 	$L__BB1_2;
	cvta.to.global.u64 	%rd5, %rd2;
	cvta.to.global.u64 	%rd6, %rd4;
	shl.b64 	%rd7, %rd1, 2;
	add.s64 	%rd8, %rd6, %rd7;
	add.s64 	%rd9, %rd5, %rd7;
	ld.global.nc.f32 	%f1, [%rd9];
	add.f32 	%f2, %f1, 0f00000000;
	shl.b64 	%rd10, %rd3, 2;
	add.s64 	%rd11, %rd9, %rd10;
	ld.global.nc.f32 	%f3, [%rd11];
	add.f32 	%f4, %f3, %f2;
	add.s64 	%rd12, %rd11, %rd10;
	ld.global.nc.f32 	%f5, [%rd12];
	add.f32 	%f6, %f5, %f4;
	add.s64 	%rd13, %rd12, %rd10;
	ld.global.nc.f32 	%f7, [%rd13];
	add.f32 	%f8, %f7, %f6;
	add.s64 	%rd14, %rd13, %rd10;
	ld.global.nc.f32 	%f9, [%rd14];
	add.f32 	%f10, %f9, %f8;
	add.s64 	%rd15, %rd14, %rd10;
	ld.global.nc.f32 	%f11, [%rd15];
	add.f32 	%f12, %f11, %f10;
	add.s64 	%rd16, %rd15, %rd10;
	ld.global.nc.f32 	%f13, [%rd16];
	add.f32 	%f14, %f13, %f12;
	add.s64 	%rd17, %rd16, %rd10;
	ld.global.nc.f32 	%f15, [%rd17];
	add.f32 	%f16, %f15, %f14;
	add.s64 	%rd18, %rd17, %rd10;
	ld.global.nc.f32 	%f17, [%rd18];
	add.f32 	%f18, %f17, %f16;
	add.s64 	%rd19, %rd18, %rd10;
	ld.global.nc.f32 	%f19, [%rd19];
	add.f32 	%f20, %f19, %f18;
	add.s64 	%rd20, %rd19, %rd10;
	ld.global.nc.f32 	%f21, [%rd20];
	add.f32 	%f22, %f21, %f20;
	add.s64 	%rd21, %rd20, %rd10;
	ld.global.nc.f32 	%f23, [%rd21];
	add.f32 	%f24, %f23, %f22;
	add.s64 	%rd22, %rd21, %rd10;
	ld.global.nc.f32 	%f25, [%rd22];
	add.f32 	%f26, %f25, %f24;
	add.s64 	%rd23, %rd22, %rd10;
	ld.global.nc.f32 	%f27, [%rd23];
	add.f32 	%f28, %f27, %f26;
	add.s64 	%rd24, %rd23, %rd10;
	ld.global.nc.f32 	%f29, [%rd24];
	add.f32 	%f30, %f29, %f28;
	add.s64 	%rd25, %rd24, %rd10;
	ld.global.nc.f32 	%f31, [%rd25];
	add.f32 	%f32, %f31, %f30;
	st.global.f32 	[%rd8], %f32;
$L__BB1_2:
	ret;

}


// ===== COMPILED SASS (sm_100) =====

	.target	sm_100

	.elftype	@"ET_EXEC"


//--------------------- .note.nv.tkinfo           --------------------------
	.section	.note.nv.tkinfo,"",@"SHT_NOTE"
	.sectionflags	@"SHF_NOTE_NV_TKINFO"
	.tkinfo
        /*0018*/ 	.word	0x00000002
        /*0030*/ 	.string	""
        /*0030*/ 	.string	"ptxas"
        /*0030*/ 	.string	"Cuda compilation tools, release 13.0, V13.0.88"
        /*0030*/ 	.string	"Build cuda_13.0.r13.0/compiler.36424714_0"
        /*0030*/ 	.string	"-arch sm_100 -m 64 "



//--------------------- .note.nv.cuinfo           --------------------------
	.section	.note.nv.cuinfo,"",@"SHT_NOTE"
	.sectionflags	@"SHF_NOTE_NV_CUINFO"
        /*0018*/ 	.short	0x0002
        /*001a*/ 	.short	0x0064
        /*001c*/ 	.short	0x0082
	.zero		2


//--------------------- .nv.info                  --------------------------
	.section	.nv.info,"",@"SHT_CUDA_INFO"
	.align	4


	//----- nvinfo : EIATTR_REGCOUNT
	.align		4
        /*0000*/ 	.byte	0x04, 0x2f
        /*0002*/ 	.short	(.L_1 - .L_0)
	.align		4
.L_0:
        /*0004*/ 	.word	index@(_Z11kernel_add1PKfmmPf)
        /*0008*/ 	.word	0x00000020


	//----- nvinfo : EIATTR_FRAME_SIZE
	.align		4
.L_1:
        /*000c*/ 	.byte	0x04, 0x11
        /*000e*/ 	.short	(.L_3 - .L_2)
	.align		4
.L_2:
        /*0010*/ 	.word	index@(_Z11kernel_add1PKfmmPf)
        /*0014*/ 	.word	0x00000000


	//----- nvinfo : EIATTR_REGCOUNT
	.align		4
.L_3:
        /*0018*/ 	.byte	0x04, 0x2f
        /*001a*/ 	.short	(.L_5 - .L_4)
	.align		4
.L_4:
        /*001c*/ 	.word	index@(_Z11kernel_add2PKfmPf)
        /*0020*/ 	.word	0x00000020


	//----- nvinfo : EIATTR_FRAME_SIZE
	.align		4
.L_5:
        /*0024*/ 	.byte	0x04, 0x11
        /*0026*/ 	.short	(.L_7 - .L_6)
	.align		4
.L_6:
        /*0028*/ 	.word	index@(_Z11kernel_add2PKfmPf)
        /*002c*/ 	.word	0x00000000


	//----- nvinfo : EIATTR_MIN_STACK_SIZE
	.align		4
.L_7:
        /*0030*/ 	.byte	0x04, 0x12
        /*0032*/ 	.short	(.L_9 - .L_8)
	.align		4
.L_8:
        /*0034*/ 	.word	index@(_Z11kernel_add2PKfmPf)
        /*0038*/ 	.word	0x00000000


	//----- nvinfo : EIATTR_MIN_STACK_SIZE
	.align		4
.L_9:
        /*003c*/ 	.byte	0x04, 0x12
        /*003e*/ 	.short	(.L_11 - .L_10)
	.align		4
.L_10:
        /*0040*/ 	.word	index@(_Z11kernel_add1PKfmmPf)
        /*0044*/ 	.word	0x00000000
.L_11:


//--------------------- .nv.compat                --------------------------
	.section	.nv.compat,"",@"SHT_CUDA_COMPAT_INFO"
	.align	4
        /*0000*/ 	.byte	0x02, 0x09, 0x00, 0x00, 0x02, 0x02, 0x01, 0x00, 0x02, 0x05, 0x05, 0x00, 0x03, 0x07, 0x01, 0x01
        /*0010*/ 	.byte	0x02, 0x03, 0x00, 0x00, 0x02, 0x06, 0x01, 0x00, 0x04, 0x0b, 0x08, 0x00, 0x09, 0x00, 0x00, 0x00
        /*0020*/ 	.byte	0x00, 0x00, 0x00, 0x00


//--------------------- .nv.info._Z11kernel_add2PKfmPf --------------------------
	.section	.nv.info._Z11kernel_add2PKfmPf,"",@"SHT_CUDA_INFO"
	.sectionflags	@""
	.align	4


	//----- nvinfo : EIATTR_CUDA_API_VERSION
	.align		4
        /*0000*/ 	.byte	0x04, 0x37
        /*0002*/ 	.short	(.L_13 - .L_12)
.L_12:
        /*0004*/ 	.word	0x00000082


	//----- nvinfo : EIATTR_KPARAM_INFO
	.align		4
.L_13:
        /*0008*/ 	.byte	0x04, 0x17
        /*000a*/ 	.short	(.L_15 - .L_14)
.L_14:
        /*000c*/ 	.word	0x00000000
        /*0010*/ 	.short	0x0002
        /*0012*/ 	.short	0x0010
        /*0014*/ 	.byte	0x00, 0xf5, 0x21, 0x00


	//----- nvinfo : EIATTR_KPARAM_INFO
	.align		4
.L_15:
        /*0018*/ 	.byte	0x04, 0x17
        /*001a*/ 	.short	(.L_17 - .L_16)
.L_16:
        /*001c*/ 	.word	0x00000000
        /*0020*/ 	.short	0x0001
        /*0022*/ 	.short	0x0008
        /*0024*/ 	.byte	0x00, 0xf0, 0x21, 0x00


	//----- nvinfo : EIATTR_KPARAM_INFO
	.align		4
.L_17:
        /*0028*/ 	.byte	0x04, 0x17
        /*002a*/ 	.short	(.L_19 - .L_18)
.L_18:
        /*002c*/ 	.word	0x00000000
        /*0030*/ 	.short	0x0000
        /*0032*/ 	.short	0x0000
        /*0034*/ 	.byte	0x00, 0xf5, 0x21, 0x00


	//----- nvinfo : EIATTR_SPARSE_MMA_MASK
	.align		4
.L_19:
        /*0038*/ 	.byte	0x03, 0x50
        /*003a*/ 	.short	0x0000


	//----- nvinfo : EIATTR_MAXREG_COUNT
	.align		4
        /*003c*/ 	.byte	0x03, 0x1b
        /*003e*/ 	.short	0x00ff


	//----- nvinfo : EIATTR_MERCURY_ISA_VERSION
	.align		4
        /*0040*/ 	.byte	0x03, 0x5f
        /*0042*/ 	.short	0x0101


	//----- nvinfo : EIATTR_VRC_CTA_INIT_COUNT
	.align		4
        /*0044*/ 	.byte	0x02, 0x4a
	.zero		1
	.zero		1


	//----- nvinfo : EIATTR_EXIT_INSTR_OFFSETS
	.align		4
        /*0048*/ 	.byte	0x04, 0x1c
        /*004a*/ 	.short	(.L_21 - .L_20)


	//   ....[0]....
.L_20:
        /*004c*/ 	.word	0x00000090


	//   ....[1]....
        /*0050*/ 	.word	0x00000540


	//----- nvinfo : EIATTR_CBANK_PARAM_SIZE
	.align		4
.L_21:
        /*0054*/ 	.byte	0x03, 0x19
        /*0056*/ 	.short	0x0018


	//----- nvinfo : EIATTR_PARAM_CBANK
	.align		4
        /*0058*/ 	.byte	0x04, 0x0a
        /*005a*/ 	.short	(.L_23 - .L_22)
	.align		4
.L_22:
        /*005c*/ 	.word	index@(.nv.constant0._Z11kernel_add2PKfmPf)
        /*0060*/ 	.short	0x0380
        /*0062*/ 	.short	0x0018


	//----- nvinfo : EIATTR_SW_WAR
	.align		4
.L_23:
        /*0064*/ 	.byte	0x04, 0x36
        /*0066*/ 	.short	(.L_25 - .L_24)
.L_24:
        /*0068*/ 	.word	0x00000008
.L_25:


//--------------------- .nv.info._Z11kernel_add1PKfmmPf --------------------------
	.section	.nv.info._Z11kernel_add1PKfmmPf,"",@"SHT_CUDA_INFO"
	.sectionflags	@""
	.align	4


	//----- nvinfo : EIATTR_CUDA_API_VERSION
	.align		4
        /*0000*/ 	.byte	0x04, 0x37
        /*0002*/ 	.short	(.L_27 - .L_26)
.L_26:
        /*0004*/ 	.word	0x00000082


	//----- nvinfo : EIATTR_KPARAM_INFO
	.align		4
.L_27:
        /*0008*/ 	.byte	0x04, 0x17
        /*000a*/ 	.short	(.L_29 - .L_28)
.L_28:
        /*000c*/ 	.word	0x00000000
        /*0010*/ 	.short	0x0003
        /*0012*/ 	.short	0x0018
        /*0014*/ 	.byte	0x00, 0xf5, 0x21, 0x00


	//----- nvinfo : EIATTR_KPARAM_INFO
	.align		4
.L_29:
        /*0018*/ 	.byte	0x04, 0x17
        /*001a*/ 	.short	(.L_31 - .L_30)
.L_30:
        /*001c*/ 	.word	0x00000000
        /*0020*/ 	.short	0x0002
        /*0022*/ 	.short	0x0010
        /*0024*/ 	.byte	0x00, 0xf0, 0x21, 0x00


	//----- nvinfo : EIATTR_KPARAM_INFO
	.align		4
.L_31:
        /*0028*/ 	.byte	0x04, 0x17
        /*002a*/ 	.short	(.L_33 - .L_32)
.L_32:
        /*002c*/ 	.word	0x00000000
        /*0030*/ 	.short	0x0001
        /*0032*/ 	.short	0x0008
        /*0034*/ 	.byte	0x00, 0xf0, 0x21, 0x00


	//----- nvinfo : EIATTR_KPARAM_INFO
	.align		4
.L_33:
        /*0038*/ 	.byte	0x04, 0x17
        /*003a*/ 	.short	(.L_35 - .L_34)
.L_34:
        /*003c*/ 	.word	0x00000000
        /*0040*/ 	.short	0x0000
        /*0042*/ 	.short	0x0000
        /*0044*/ 	.byte	0x00, 0xf5, 0x21, 0x00


	//----- nvinfo : EIATTR_SPARSE_MMA_MASK
	.align		4
.L_35:
        /*0048*/ 	.byte	0x03, 0x50
        /*004a*/ 	.short	0x0000


	//----- nvinfo : EIATTR_MAXREG_COUNT
	.align		4
        /*004c*/ 	.byte	0x03, 0x1b
        /*004e*/ 	.short	0x00ff


	//----- nvinfo : EIATTR_MERCURY_ISA_VERSION
	.align		4
        /*0050*/ 	.byte	0x03, 0x5f
        /*0052*/ 	.short	0x0101


	//----- nvinfo : EIATTR_VRC_CTA_INIT_COUNT
	.align		4
        /*0054*/ 	.byte	0x02, 0x4a
	.zero		1
	.zero		1


	//----- nvinfo : EIATTR_EXIT_INSTR_OFFSETS
	.align		4
        /*0058*/ 	.byte	0x04, 0x1c
        /*005a*/ 	.short	(.L_37 - .L_36)


	//   ....[0]....
.L_36:
        /*005c*/ 	.word	0x00000090


	//   ....[1]....
        /*0060*/ 	.word	0x00000170


	//   ....[2]....
        /*0064*/ 	.word	0x00000fe0


	//----- nvinfo : EIATTR_CRS_STACK_SIZE
	.align		4
.L_37:
        /*0068*/ 	.byte	0x04, 0x1e
        /*006a*/ 	.short	(.L_39 - .L_38)
.L_38:
        /*006c*/ 	.word	0x00000000


	//----- nvinfo : EIATTR_CBANK_PARAM_SIZE
	.align		4
.L_39:
        /*0070*/ 	.byte	0x03, 0x19
        /*0072*/ 	.short	0x0020


	//----- nvinfo : EIATTR_PARAM_CBANK
	.align		4
        /*0074*/ 	.byte	0x04, 0x0a
        /*0076*/ 	.short	(.L_41 - .L_40)
	.align		4
.L_40:
        /*0078*/ 	.word	index@(.nv.constant0._Z11kernel_add1PKfmmPf)
        /*007c*/ 	.short	0x0380
        /*007e*/ 	.short	0x0020


	//----- nvinfo : EIATTR_SW_WAR
	.align		4
.L_41:
        /*0080*/ 	.byte	0x04, 0x36
        /*0082*/ 	.short	(.L_43 - .L_42)
.L_42:
        /*0084*/ 	.word	0x00000008
.L_43:


//--------------------- .nv.callgraph             --------------------------
	.section	.nv.callgraph,"",@"SHT_CUDA_CALLGRAPH"
	.align	4
	.sectionentsize	8
	.align		4
        /*0000*/ 	.word	0x00000000
	.align		4
        /*0004*/ 	.word	0xffffffff
	.align		4
        /*0008*/ 	.word	0x00000000
	.align		4
        /*000c*/ 	.word	0xfffffffe
	.align		4
        /*0010*/ 	.word	0x00000000
	.align		4
        /*0014*/ 	.word	0xfffffffd
	.align		4
        /*0018*/ 	.word	0x00000000
	.align		4
        /*001c*/ 	.word	0xfffffffc


//--------------------- .text._Z11kernel_add2PKfmPf --------------------------
	.section	.text._Z11kernel_add2PKfmPf,"ax",@progbits
	.align	128
        .global         _Z11kernel_add2PKfmPf
        .type           _Z11kernel_add2PKfmPf,@function
        .size           _Z11kernel_add2PKfmPf,(.L_x_12 - _Z11kernel_add2PKfmPf)
        .other          _Z11kernel_add2PKfmPf,@"STO_CUDA_ENTRY STV_DEFAULT"
_Z11kernel_add2PKfmPf:
.text._Z11kernel_add2PKfmPf:
[----:B------:R-:W-:Y:S01]  /*0000*/  LDC R1, c[0x0][0x37c] ;  /* 0x0000df00ff017b82 */ /* 0x000fe20000000800 */
[----:B------:R-:W0:Y:S07]  /*0010*/  S2R R3, SR_TID.X ;  /* 0x0000000000037919 */ /* 0x000e2e0000002100 */
[----:B------:R-:W0:Y:S01]  /*0020*/  S2UR UR4, SR_CTAID.X ;  /* 0x00000000000479c3 */ /* 0x000e220000002500 */
[----:B------:R-:W1:Y:S07]  /*0030*/  LDCU.64 UR8, c[0x0][0x388] ;  /* 0x00007100ff0877ac */ /* 0x000e6e0008000a00 */
[----:B------:R-:W0:Y:S02]  /*0040*/  LDC R0, c[0x0][0x360] ;  /* 0x0000d800ff007b82 */ /* 0x000e240000000800 */
[----:B0-----:R-:W-:-:S05]  /*0050*/  IMAD R0, R0, UR4, R3 ;  /* 0x0000000400007c24 */ /* 0x001fca000f8e0203 */
[----:B-1----:R-:W-:Y:S02]  /*0060*/  ISETP.GE.U32.AND P0, PT, R0, UR8, PT ;  /* 0x0000000800007c0c */ /* 0x002fe4000bf06070 */
[----:B------:R-:W-:-:S04]  /*0070*/  SHF.R.S32.HI R3, RZ, 0x1f, R0 ;  /* 0x0000001fff037819 */ /* 0x000fc80000011400 */
[----:B------:R-:W-:-:S13]  /*0080*/  ISETP.GE.U32.AND.EX P0, PT, R3, UR9, PT, P0 ;  /* 0x0000000903007c0c */ /* 0x000fda000bf06100 */
[----:B------:R-:W-:Y:S05]  /*0090*/  @P0 EXIT ;  /* 0x000000000000094d */ /* 0x000fea0003800000 */
[----:B------:R-:W0:Y:S01]  /*00a0*/  LDCU.64 UR4, c[0x0][0x380] ;  /* 0x00007000ff0477ac */ /* 0x000e220008000a00 */
[C---:B------:R-:W-:Y:S01]  /*00b0*/  IMAD.SHL.U32 R17, R0.reuse, 0x4, RZ ;  /* 0x0000000400117824 */ /* 0x040fe200078e00ff */
[----:B------:R-:W-:Y:S01]  /*00c0*/  SHF.L.U64.HI R0, R0, 0x2, R3 ;  /* 0x0000000200007819 */ /* 0x000fe20000010203 */
[----:B------:R-:W-:Y:S02]  /*00d0*/  USHF.L.U32 UR6, UR8, 0x2, URZ ;  /* 0x0000000208067899 */ /* 0x000fe400080006ff */
[----:B------:R-:W-:Y:S01]  /*00e0*/  USHF.L.U64.HI UR7, UR8, 0x2, UR9 ;  /* 0x0000000208077899 */ /* 0x000fe20008010209 */
[----:B0-----:R-:W-:-:S04]  /*00f0*/  IADD3 R2, P0, PT, R17, UR4, RZ ;  /* 0x0000000411027c10 */ /* 0x001fc8000ff1e0ff */
[----:B------:R-:W-:Y:S01]  /*0100*/  IADD3.X R3, PT, PT, R0, UR5, RZ, P0, !PT ;  /* 0x0000000500037c10 */ /* 0x000fe200087fe4ff */
[----:B------:R-:W0:Y:S01]  /*0110*/  LDCU.64 UR4, c[0x0][0x358] ;  /* 0x00006b00ff0477ac */ /* 0x000e220008000a00 */
[----:B------:R-:W-:-:S04]  /*0120*/  IADD3 R6, P0, PT, R2, UR6, RZ ;  /* 0x0000000602067c10 */ /* 0x000fc8000ff1e0ff */
[----:B------:R-:W-:Y:S02]  /*0130*/  IADD3.X R7, PT, PT, R3, UR7, RZ, P0, !PT ;  /* 0x0000000703077c10 */ /* 0x000fe400087fe4ff */
[----:B------:R-:W-:-:S04]  /*0140*/  IADD3 R8, P0, PT, R6, UR6, RZ ;  /* 0x0000000606087c10 */ /* 0x000fc8000ff1e0ff */
[----:B------:R-:W-:Y:S02]  /*0150*/  IADD3.X R9, PT, PT, R7, UR7, RZ, P0, !PT ;  /* 0x0000000707097c10 */ /* 0x000fe400087fe4ff */
[----:B------:R-:W-:-:S04]  /*0160*/  IADD3 R28, P0, PT, R8, UR6, RZ ;  /* 0x00000006081c7c10 */ /* 0x000fc8000ff1e0ff */
[----:B------:R-:W-:Y:S01]  /*0170*/  IADD3.X R29, PT, PT, R9, UR7, RZ, P0, !PT ;  /* 0x00000007091d7c10 */ /* 0x000fe200087fe4ff */
[----:B0-----:R-:W2:Y:S01]  /*0180*/  LDG.E.CONSTANT R16, desc[UR4][R2.64] ;  /* 0x0000000402107981 */ /* 0x001ea2000c1e9900 */
[----:B------:R-:W-:-:S03]  /*0190*/  IADD3 R4, P0, PT, R28, UR6, RZ ;  /* 0x000000061c047c10 */ /* 0x000fc6000ff1e0ff */
[----:B------:R0:W3:Y:S01]  /*01a0*/  LDG.E.CONSTANT R18, desc[UR4][R6.64] ;  /* 0x0000000406127981 */ /* 0x0000e2000c1e9900 */
[----:B------:R-:W-:Y:S02]  /*01b0*/  IADD3.X R5, PT, PT, R29, UR7, RZ, P0, !PT ;  /* 0x000000071d057c10 */ /* 0x000fe400087fe4ff */
[----:B------:R-:W-:Y:S01]  /*01c0*/  IADD3 R26, P0, PT, R4, UR6, RZ ;  /* 0x00000006041a7c10 */ /* 0x000fe2000ff1e0ff */
[----:B------:R1:W4:Y:S03]  /*01d0*/  LDG.E.CONSTANT R19, desc[UR4][R8.64] ;  /* 0x0000000408137981 */ /* 0x000326000c1e9900 */
[----:B------:R-:W-:Y:S01]  /*01e0*/  IADD3.X R27, PT, PT, R5, UR7, RZ, P0, !PT ;  /* 0x00000007051b7c10 */ /* 0x000fe200087fe4ff */
[----:B------:R-:W5:Y:S01]  /*01f0*/  LDG.E.CONSTANT R20, desc[UR4][R28.64] ;  /* 0x000000041c147981 */ /* 0x000f62000c1e9900 */
[----:B------:R-:W-:-:S03]  /*0200*/  IADD3 R12, P0, PT, R26, UR6, RZ ;  /* 0x000000061a0c7c10 */ /* 0x000fc6000ff1e0ff */
[----:B------:R1:W5:Y:S01]  /*0210*/  LDG.E.CONSTANT R23, desc[UR4][R4.64] ;  /* 0x0000000404177981 */ /* 0x000362000c1e9900 */
[----:B------:R-:W-:Y:S02]  /*0220*/  IADD3.X R13, PT, PT, R27, UR7, RZ, P0, !PT ;  /* 0x000000071b0d7c10 */ /* 0x000fe400087fe4ff */
[----:B------:R-:W-:Y:S01]  /*0230*/  IADD3 R14, P0, PT, R12, UR6, RZ ;  /* 0x000000060c0e7c10 */ /* 0x000fe2000ff1e0ff */
[----:B------:R-:W5:Y:S03]  /*0240*/  LDG.E.CONSTANT R22, desc[UR4][R26.64] ;  /* 0x000000041a167981 */ /* 0x000f66000c1e9900 */
[----:B------:R-:W-:Y:S01]  /*0250*/  IADD3.X R15, PT, PT, R13, UR7, RZ, P0, !PT ;  /* 0x000000070d0f7c10 */ /* 0x000fe200087fe4ff */
[----:B------:R1:W5:Y:S01]  /*0260*/  LDG.E.CONSTANT R21, desc[UR4][R12.64] ;  /* 0x000000040c157981 */ /* 0x000362000c1e9900 */
[----:B------:R-:W-:-:S03]  /*0270*/  IADD3 R10, P0, PT, R14, UR6, RZ ;  /* 0x000000060e0a7c10 */ /* 0x000fc6000ff1e0ff */
[----:B------:R1:W5:Y:S01]  /*0280*/  LDG.E.CONSTANT R24, desc[UR4][R14.64] ;  /* 0x000000040e187981 */ /* 0x000362000c1e9900 */
[----:B------:R-:W-:Y:S02]  /*0290*/  IADD3.X R11, PT, PT, R15, UR7, RZ, P0, !PT ;  /* 0x000000070f0b7c10 */ /* 0x000fe400087fe4ff */
[----:B0-----:R-:W-:-:S03]  /*02a0*/  IADD3 R6, P0, PT, R10, UR6, RZ ;  /* 0x000000060a067c10 */ /* 0x001fc6000ff1e0ff */
[----:B------:R0:W5:Y:S01]  /*02b0*/  LDG.E.CONSTANT R25, desc[UR4][R10.64] ;  /* 0x000000040a197981 */ /* 0x000162000c1e9900 */
[----:B------:R-:W-:Y:S02]  /*02c0*/  IADD3.X R7, PT, PT, R11, UR7, RZ, P0, !PT ;  /* 0x000000070b077c10 */ /* 0x000fe400087fe4ff */
[----:B-1----:R-:W-:-:S03]  /*02d0*/  IADD3 R8, P0, PT, R6, UR6, RZ ;  /* 0x0000000606087c10 */ /* 0x002fc6000ff1e0ff */
[----:B------:R2:W5:Y:S01]  /*02e0*/  LDG.E.CONSTANT R6, desc[UR4][R6.64] ;  /* 0x0000000406067981 */ /* 0x000562000c1e9900 */
[----:B------:R-:W-:Y:S02]  /*02f0*/  IADD3.X R9, PT, PT, R7, UR7, RZ, P0, !PT ;  /* 0x0000000707097c10 */ /* 0x000fe400087fe4ff */
[----:B------:R-:W-:-:S03]  /*0300*/  IADD3 R2, P0, PT, R8, UR6, RZ ;  /* 0x0000000608027c10 */ /* 0x000fc6000ff1e0ff */
[----:B------:R-:W5:Y:S01]  /*0310*/  LDG.E.CONSTANT R8, desc[UR4][R8.64] ;  /* 0x0000000408087981 */ /* 0x000f62000c1e9900 */
        /* <DEDUP_REMOVED lines=10> */
[----:B0-----:R-:W-:-:S03]  /*03c0*/  IADD3 R10, P0, PT, R14, UR6, RZ ;  /* 0x000000060e0a7c10 */ /* 0x001fc6000ff1e0ff */
[----:B------:R-:W5:Y:S01]  /*03d0*/  LDG.E.CONSTANT R14, desc[UR4][R14.64] ;  /* 0x000000040e0e7981 */ /* 0x000f62000c1e9900 */
[----:B------:R-:W-:Y:S01]  /*03e0*/  IADD3.X R11, PT, PT, R15, UR7, RZ, P0, !PT ;  /* 0x000000070f0b7c10 */ /* 0x000fe200087fe4ff */
[----:B------:R-:W0:Y:S04]  /*03f0*/  LDCU.64 UR6, c[0x0][0x390] ;  /* 0x00007200ff0677ac */ /* 0x000e280008000a00 */
[----:B------:R-:W5:Y:S01]  /*0400*/  LDG.E.CONSTANT R10, desc[UR4][R10.64] ;  /* 0x000000040a0a7981 */ /* 0x000f62000c1e9900 */
[----:B--2---:R-:W-:-:S04]  /*0410*/  FADD R7, RZ, R16 ;  /* 0x00000010ff077221 */ /* 0x004fc80000000000 */
[----:B---3--:R-:W-:-:S04]  /*0420*/  FADD R18, R7, R18 ;  /* 0x0000001207127221 */ /* 0x008fc80000000000 */
[----:B----4-:R-:W-:-:S04]  /*0430*/  FADD R19, R18, R19 ;  /* 0x0000001312137221 */ /* 0x010fc80000000000 */
[----:B-----5:R-:W-:-:S04]  /*0440*/  FADD R20, R19, R20 ;  /* 0x0000001413147221 */ /* 0x020fc80000000000 */
[----:B------:R-:W-:-:S04]  /*0450*/  FADD R23, R20, R23 ;  /* 0x0000001714177221 */ /* 0x000fc80000000000 */
[----:B------:R-:W-:-:S04]  /*0460*/  FADD R22, R23, R22 ;  /* 0x0000001617167221 */ /* 0x000fc80000000000 */
[----:B------:R-:W-:-:S04]  /*0470*/  FADD R21, R22, R21 ;  /* 0x0000001516157221 */ /* 0x000fc80000000000 */
[----:B------:R-:W-:-:S04]  /*0480*/  FADD R24, R21, R24 ;  /* 0x0000001815187221 */ /* 0x000fc80000000000 */
[----:B------:R-:W-:-:S04]  /*0490*/  FADD R25, R24, R25 ;  /* 0x0000001918197221 */ /* 0x000fc80000000000 */
[----:B------:R-:W-:-:S04]  /*04a0*/  FADD R25, R25, R6 ;  /* 0x0000000619197221 */ /* 0x000fc80000000000 */
[----:B------:R-:W-:-:S04]  /*04b0*/  FADD R25, R25, R8 ;  /* 0x0000000819197221 */ /* 0x000fc80000000000 */
[----:B------:R-:W-:-:S04]  /*04c0*/  FADD R25, R25, R2 ;  /* 0x0000000219197221 */ /* 0x000fc80000000000 */
[----:B------:R-:W-:Y:S01]  /*04d0*/  FADD R25, R25, R4 ;  /* 0x0000000419197221 */ /* 0x000fe20000000000 */
[----:B0-----:R-:W-:-:S03]  /*04e0*/  IADD3 R2, P0, PT, R17, UR6, RZ ;  /* 0x0000000611027c10 */ /* 0x001fc6000ff1e0ff */
[----:B------:R-:W-:Y:S01]  /*04f0*/  FADD R25, R25, R12 ;  /* 0x0000000c19197221 */ /* 0x000fe20000000000 */
[----:B------:R-:W-:-:S03]  /*0500*/  IADD3.X R3, PT, PT, R0, UR7, RZ, P0, !PT ;  /* 0x0000000700037c10 */ /* 0x000fc600087fe4ff */
[----:B------:R-:W-:-:S04]  /*0510*/  FADD R25, R25, R14 ;  /* 0x0000000e19197221 */ /* 0x000fc80000000000 */
[----:B------:R-:W-:-:S05]  /*0520*/  FADD R25, R25, R10 ;  /* 0x0000000a19197221 */ /* 0x000fca0000000000 */
[----:B------:R-:W-:Y:S01]  /*0530*/  STG.E desc[UR4][R2.64], R25 ;  /* 0x0000001902007986 */ /* 0x000fe2000c101904 */
[----:B------:R-:W-:Y:S05]  /*0540*/  EXIT ;  /* 0x000000000000794d */ /* 0x000fea0003800000 */
.L_x_0:
[----:B------:R-:W-:-:S00]  /*0550*/  BRA `(.L_x_0) ;  /* 0xfffffffc00fc7947 */ /* 0x000fc0000383ffff */
[----:B------:R-:W-:-:S00]  /*0560*/  NOP ;  /* 0x0000000000007918 */ /* 0x000fc00000000000 */
        /* <DEDUP_REMOVED lines=9> */
.L_x_12:


//--------------------- .text._Z11kernel_add1PKfmmPf --------------------------
	.section	.text._Z11kernel_add1PKfmmPf,"ax",@progbits
	.align	128
        .global         _Z11kernel_add1PKfmmPf
        .type           _Z11kernel_add1PKfmmPf,@function
        .size           _Z11kernel_add1PKfmmPf,(.L_x_13 - _Z11kernel_add1PKfmmPf)
        .other          _Z11kernel_add1PKfmmPf,@"STO_CUDA_ENTRY STV_DEFAULT"
_Z11kernel_add1PKfmmPf:
.text._Z11kernel_add1PKfmmPf:
[----:B------:R-:W-:Y:S01]  /*0000*/  LDC R1, c[0x0][0x37c] ;  /* 0x0000df00ff017b82 */ /* 0x000fe20000000800 */
[----:B------:R-:W0:Y:S07]  /*0010*/  S2R R15, SR_TID.Y ;  /* 0x00000000000f7919 */ /* 0x000e2e0000002200 */
[----:B------:R-:W0:Y:S08]  /*0020*/  S2UR UR4, SR_CTAID.X ;  /* 0x00000000000479c3 */ /* 0x000e300000002500 */
[----:B------:R-:W0:Y:S08]  /*0030*/  LDC R14, c[0x0][0x360] ;  /* 0x0000d800ff0e7b82 */ /* 0x000e300000000800 */
[----:B------:R-:W1:Y:S01]  /*0040*/  LDC.64 R12, c[0x0][0x390] ;  /* 0x0000e400ff0c7b82 */ /* 0x000e620000000a00 */
[----:B0-----:R-:W-:-:S05]  /*0050*/  IMAD R14, R14, UR4, R15 ;  /* 0x000000040e0e7c24 */ /* 0x001fca000f8e020f */
[----:B------:R-:W-:Y:S02]  /*0060*/  SHF.R.S32.HI R15, RZ, 0x1f, R14 ;  /* 0x0000001fff0f7819 */ /* 0x000fe4000001140e */
[----:B-1----:R-:W-:-:S04]  /*0070*/  ISETP.GE.U32.AND P0, PT, R14, R12, PT ;  /* 0x0000000c0e00720c */ /* 0x002fc80003f06070 */
[----:B------:R-:W-:-:S13]  /*0080*/  ISETP.GE.U32.AND.EX P0, PT, R15, R13, PT, P0 ;  /* 0x0000000d0f00720c */ /* 0x000fda0003f06100 */
[----:B------:R-:W-:Y:S05]  /*0090*/  @P0 EXIT ;  /* 0x000000000000094d */ /* 0x000fea0003800000 */
[----:B------:R-:W0:Y:S01]  /*00a0*/  S2R R9, SR_TID.X ;  /* 0x0000000000097919 */ /* 0x000e220000002100 */
[----:B------:R-:W1:Y:S01]  /*00b0*/  LDCU.64 UR8, c[0x0][0x388] ;  /* 0x00007100ff0877ac */ /* 0x000e620008000a00 */
[----:B------:R-:W2:Y:S01]  /*00c0*/  LDCU.64 UR6, c[0x0][0x398] ;  /* 0x00007300ff0677ac */ /* 0x000ea20008000a00 */
[----:B------:R-:W3:Y:S01]  /*00d0*/  LDCU.64 UR4, c[0x0][0x358] ;  /* 0x00006b00ff0477ac */ /* 0x000ee20008000a00 */
[C---:B0-----:R-:W-:Y:S01]  /*00e0*/  IMAD.WIDE.U32 R2, R9.reuse, R12, R14 ;  /* 0x0000000c09027225 */ /* 0x041fe200078e000e */
[----:B-1----:R-:W-:-:S03]  /*00f0*/  ISETP.GE.U32.AND P0, PT, R9, UR8, PT ;  /* 0x0000000809007c0c */ /* 0x002fc6000bf06070 */
[----:B------:R-:W-:Y:S01]  /*0100*/  IMAD R3, R9, R13, R3 ;  /* 0x0000000d09037224 */ /* 0x000fe200078e0203 */
[----:B------:R-:W-:Y:S01]  /*0110*/  ISETP.GE.U32.AND.EX P0, PT, RZ, UR9, PT, P0 ;  /* 0x00000009ff007c0c */ /* 0x000fe2000bf06100 */
[----:B------:R-:W-:-:S03]  /*0120*/  IMAD.SHL.U32 R7, R2, 0x4, RZ ;  /* 0x0000000402077824 */ /* 0x000fc600078e00ff */
[----:B------:R-:W-:Y:S02]  /*0130*/  SHF.L.U64.HI R8, R2, 0x2, R3 ;  /* 0x0000000202087819 */ /* 0x000fe40000010203 */
[----:B--2---:R-:W-:-:S04]  /*0140*/  IADD3 R16, P1, PT, R7, UR6, RZ ;  /* 0x0000000607107c10 */ /* 0x004fc8000ff3e0ff */
[----:B------:R-:W-:-:S05]  /*0150*/  IADD3.X R17, PT, PT, R8, UR7, RZ, P1, !PT ;  /* 0x0000000708117c10 */ /* 0x000fca0008ffe4ff */
[----:B---3--:R0:W-:Y:S01]  /*0160*/  STG.E desc[UR4][R16.64], RZ ;  /* 0x000000ff10007986 */ /* 0x0081e2000c101904 */
[----:B------:R-:W-:Y:S05]  /*0170*/  @P0 EXIT ;  /* 0x000000000000094d */ /* 0x000fea0003800000 */
[----:B------:R-:W-:Y:S01]  /*0180*/  IMAD.MOV.U32 R5, RZ, RZ, RZ ;  /* 0x000000ffff057224 */ /* 0x000fe200078e00ff */
[----:B------:R-:W-:Y:S01]  /*0190*/  LOP3.LUT R0, RZ, R9, RZ, 0x33, !PT ;  /* 0x00000009ff007212 */ /* 0x000fe200078e33ff */
[----:B------:R-:W-:Y:S01]  /*01a0*/  BSSY.RECONVERGENT B0, `(.L_x_1) ;  /* 0x0000061000007945 */ /* 0x000fe20003800200 */
[----:B------:R-:W-:Y:S02]  /*01b0*/  IMAD.MOV.U32 R6, RZ, RZ, RZ ;  /* 0x000000ffff067224 */ /* 0x000fe400078e00ff */
[----:B------:R-:W-:Y:S02]  /*01c0*/  LOP3.LUT R3, RZ, R5, RZ, 0x33, !PT ;  /* 0x00000005ff037212 */ /* 0x000fe400078e33ff */
[----:B------:R-:W-:-:S04]  /*01d0*/  IADD3 R0, P0, PT, R0, UR8, RZ ;  /* 0x0000000800007c10 */ /* 0x000fc8000ff1e0ff */
[----:B------:R-:W-:Y:S01]  /*01e0*/  IADD3.X R3, PT, PT, R3, UR9, RZ, P0, !PT ;  /* 0x0000000903037c10 */ /* 0x000fe200087fe4ff */
[----:B------:R-:W1:Y:S01]  /*01f0*/  LDCU.64 UR8, c[0x0][0x380] ;  /* 0x00007000ff0877ac */ /* 0x000e620008000a00 */
[C---:B------:R-:W-:Y:S02]  /*0200*/  ISETP.GE.U32.AND P1, PT, R0.reuse, 0xf0, PT ;  /* 0x000000f00000780c */ /* 0x040fe40003f26070 */
[----:B------:R-:W-:Y:S02]  /*0210*/  SHF.R.U64 R2, R0, 0x4, R3 ;  /* 0x0000000400027819 */ /* 0x000fe40000001203 */
[----:B------:R-:W-:Y:S02]  /*0220*/  ISETP.GE.U32.AND.EX P1, PT, R3, RZ, PT, P1 ;  /* 0x000000ff0300720c */ /* 0x000fe40003f26110 */
[----:B------:R-:W-:-:S04]  /*0230*/  IADD3 R2, P2, PT, R2, 0x1, RZ ;  /* 0x0000000102027810 */ /* 0x000fc80007f5e0ff */
[----:B------:R-:W-:Y:S02]  /*0240*/  LOP3.LUT R4, R2, 0xf, RZ, 0xc0, !PT ;  /* 0x0000000f02047812 */ /* 0x000fe400078ec0ff */
[----:B------:R-:W-:Y:S02]  /*0250*/  LEA.HI.X R3, R3, RZ, RZ, 0x1c, P2 ;  /* 0x000000ff03037211 */ /* 0x000fe400010fe4ff */
[----:B------:R-:W-:-:S04]  /*0260*/  ISETP.NE.U32.AND P0, PT, R4, RZ, PT ;  /* 0x000000ff0400720c */ /* 0x000fc80003f05070 */
[----:B------:R-:W-:Y:S01]  /*0270*/  ISETP.NE.AND.EX P0, PT, RZ, RZ, PT, P0 ;  /* 0x000000ffff00720c */ /* 0x000fe20003f05300 */
[----:B-1----:R-:W-:-:S12]  /*0280*/  @!P1 BRA `(.L_x_2) ;  /* 0x0000000400489947 */ /* 0x002fd80003800000 */
[----:B------:R-:W1:Y:S01]  /*0290*/  LDCU.64 UR6, c[0x0][0x380] ;  /* 0x00007000ff0677ac */ /* 0x000e620008000a00 */
[----:B------:R-:W-:Y:S01]  /*02a0*/  LOP3.LUT R11, R3, 0x1fffffff, RZ, 0xc0, !PT ;  /* 0x1fffffff030b7812 */ /* 0x000fe200078ec0ff */
[----:B------:R-:W-:Y:S01]  /*02b0*/  HFMA2 R6, -RZ, RZ, 0, 0 ;  /* 0x00000000ff067431 */ /* 0x000fe200000001ff */
[----:B------:R-:W-:Y:S02]  /*02c0*/  LOP3.LUT R26, R2, 0xfffffff0, RZ, 0xc0, !PT ;  /* 0xfffffff0021a7812 */ /* 0x000fe400078ec0ff */
[C---:B------:R-:W-:Y:S02]  /*02d0*/  SHF.L.U64.HI R10, R12.reuse, 0x6, R13 ;  /* 0x000000060c0a7819 */ /* 0x040fe4000001020d */
[----:B-1----:R-:W-:Y:S01]  /*02e0*/  IADD3 R0, P1, PT, R7, UR6, RZ ;  /* 0x0000000607007c10 */ /* 0x002fe2000ff3e0ff */
[----:B------:R-:W-:-:S03]  /*02f0*/  IMAD.SHL.U32 R7, R12, 0x40, RZ ;  /* 0x000000400c077824 */ /* 0x000fc600078e00ff */
[----:B------:R-:W-:Y:S02]  /*0300*/  IADD3.X R3, PT, PT, R8, UR7, RZ, P1, !PT ;  /* 0x0000000708037c10 */ /* 0x000fe40008ffe4ff */
[----:B------:R-:W-:-:S07]  /*0310*/  SHF.L.U64.HI R8, R12, 0xa, R13 ;  /* 0x0000000a0c087819 */ /* 0x000fce000001020d */
.L_x_3:
[-C--:B------:R-:W-:Y:S01]  /*0320*/  IADD3 R22, P1, PT, R0, R7.reuse, RZ ;  /* 0x0000000700167210 */ /* 0x080fe20007f3e0ff */
[----:B------:R-:W-:Y:S02]  /*0330*/  IMAD.MOV.U32 R24, RZ, RZ, R0 ;  /* 0x000000ffff187224 */ /* 0x000fe400078e0000 */
[----:B------:R-:W-:Y:S02]  /*0340*/  IMAD.MOV.U32 R25, RZ, RZ, R3 ;  /* 0x000000ffff197224 */ /* 0x000fe400078e0003 */
[--C-:B------:R-:W-:Y:S01]  /*0350*/  IMAD.X R23, R3, 0x1, R10.reuse, P1 ;  /* 0x0000000103177824 */ /* 0x100fe200008e060a */
[-C--:B------:R-:W-:Y:S02]  /*0360*/  IADD3 R20, P1, PT, R22, R7.reuse, RZ ;  /* 0x0000000716147210 */ /* 0x080fe40007f3e0ff */
[----:B------:R-:W2:Y:S03]  /*0370*/  LDG.E.CONSTANT R29, desc[UR4][R24.64] ;  /* 0x00000004181d7981 */ /* 0x000ea6000c1e9900 */
[----:B------:R-:W-:Y:S01]  /*0380*/  IMAD.X R21, R23, 0x1, R10, P1 ;  /* 0x0000000117157824 */ /* 0x000fe200008e060a */
[----:B------:R1:W3:Y:S01]  /*0390*/  LDG.E.CONSTANT R27, desc[UR4][R22.64] ;  /* 0x00000004161b7981 */ /* 0x0002e2000c1e9900 */
[----:B------:R-:W-:-:S03]  /*03a0*/  IADD3 R18, P1, PT, R20, R7, RZ ;  /* 0x0000000714127210 */ /* 0x000fc60007f3e0ff */
[----:B------:R-:W4:Y:S01]  /*03b0*/  LDG.E.CONSTANT R20, desc[UR4][R20.64] ;  /* 0x0000000414147981 */ /* 0x000f22000c1e9900 */
[----:B------:R-:W-:Y:S02]  /*03c0*/  IADD3.X R19, PT, PT, R21, R10, RZ, P1, !PT ;  /* 0x0000000a15137210 */ /* 0x000fe40000ffe4ff */
[----:B-1----:R-:W-:-:S03]  /*03d0*/  IADD3 R22, P1, PT, R18, R7, RZ ;  /* 0x0000000712167210 */ /* 0x002fc60007f3e0ff */
[----:B------:R-:W5:Y:S02]  /*03e0*/  LDG.E.CONSTANT R18, desc[UR4][R18.64] ;  /* 0x0000000412127981 */ /* 0x000f64000c1e9900 */
[----:B------:R-:W-:Y:S01]  /*03f0*/  IMAD.X R23, R19, 0x1, R10, P1 ;  /* 0x0000000113177824 */ /* 0x000fe200008e060a */
[----:B------:R-:W-:-:S05]  /*0400*/  IADD3 R24, P1, PT, R22, R7, RZ ;  /* 0x0000000716187210 */ /* 0x000fca0007f3e0ff */
[----:B------:R-:W-:Y:S01]  /*0410*/  IMAD.X R25, R23, 0x1, R10, P1 ;  /* 0x0000000117197824 */ /* 0x000fe200008e060a */
[----:B------:R2:W5:Y:S01]  /*0420*/  LDG.E.CONSTANT R19, desc[UR4][R22.64] ;  /* 0x0000000416137981 */ /* 0x000562000c1e9900 */
[----:B------:R-:W-:Y:S01]  /*0430*/  IADD3 R28, P1, PT, R24, R7, RZ ;  /* 0x00000007181c7210 */ /* 0x000fe20007f3e0ff */
[----:B--2---:R-:W-:-:S04]  /*0440*/  FADD R22, R29, R6 ;  /* 0x000000061d167221 */ /* 0x004fc80000000000 */
[----:B------:R-:W-:Y:S01]  /*0450*/  IMAD.X R29, R25, 0x1, R10, P1 ;  /* 0x00000001191d7824 */ /* 0x000fe200008e060a */
[----:B------:R4:W2:Y:S01]  /*0460*/  LDG.E.CONSTANT R6, desc[UR4][R24.64] ;  /* 0x0000000418067981 */ /* 0x0008a2000c1e9900 */
[----:B---3--:R-:W-:Y:S01]  /*0470*/  FADD R21, R22, R27 ;  /* 0x0000001b16157221 */ /* 0x008fe20000000000 */
[-C--:B------:R-:W-:Y:S02]  /*0480*/  IADD3 R22, P1, PT, R28, R7.reuse, RZ ;  /* 0x000000071c167210 */ /* 0x080fe40007f3e0ff */
[----:B------:R-:W3:Y:S02]  /*0490*/  LDG.E.CONSTANT R27, desc[UR4][R28.64] ;  /* 0x000000041c1b7981 */ /* 0x000ee4000c1e9900 */
[----:B------:R-:W-:Y:S01]  /*04a0*/  IADD3.X R23, PT, PT, R29, R10, RZ, P1, !PT ;  /* 0x0000000a1d177210 */ /* 0x000fe20000ffe4ff */
[----:B----4-:R-:W-:Y:S01]  /*04b0*/  FADD R25, R21, R20 ;  /* 0x0000001415197221 */ /* 0x010fe20000000000 */
[----:B------:R-:W-:-:S03]  /*04c0*/  IADD3 R20, P1, PT, R22, R7, RZ ;  /* 0x0000000716147210 */ /* 0x000fc60007f3e0ff */
[----:B------:R1:W4:Y:S01]  /*04d0*/  LDG.E.CONSTANT R22, desc[UR4][R22.64] ;  /* 0x0000000416167981 */ /* 0x000322000c1e9900 */
[----:B-----5:R-:W-:Y:S01]  /*04e0*/  FADD R18, R25, R18 ;  /* 0x0000001219127221 */ /* 0x020fe20000000000 */
[----:B------:R-:W-:Y:S01]  /*04f0*/  IMAD.X R21, R23, 0x1, R10, P1 ;  /* 0x0000000117157824 */ /* 0x000fe200008e060a */
[----:B------:R-:W-:-:S04]  /*0500*/  IADD3 R24, P1, PT, R20, R7, RZ ;  /* 0x0000000714187210 */ /* 0x000fc80007f3e0ff */
[----:B------:R-:W5:Y:S01]  /*0510*/  LDG.E.CONSTANT R20, desc[UR4][R20.64] ;  /* 0x0000000414147981 */ /* 0x000f62000c1e9900 */
[----:B------:R-:W-:Y:S02]  /*0520*/  IMAD.X R25, R21, 0x1, R10, P1 ;  /* 0x0000000115197824 */ /* 0x000fe400008e060a */
[----:B-1----:R-:W-:-:S03]  /*0530*/  FADD R23, R18, R19 ;  /* 0x0000001312177221 */ /* 0x002fc60000000000 */
[----:B------:R2:W5:Y:S01]  /*0540*/  LDG.E.CONSTANT R21, desc[UR4][R24.64] ;  /* 0x0000000418157981 */ /* 0x000562000c1e9900 */
[----:B------:R-:W-:-:S05]  /*0550*/  IADD3 R18, P1, PT, R24, R7, RZ ;  /* 0x0000000718127210 */ /* 0x000fca0007f3e0ff */
[----:B------:R-:W-:Y:S01]  /*0560*/  IMAD.X R19, R25, 0x1, R10, P1 ;  /* 0x0000000119137824 */ /* 0x000fe200008e060a */
[----:B------:R-:W-:-:S04]  /*0570*/  IADD3 R28, P1, PT, R18, R7, RZ ;  /* 0x00000007121c7210 */ /* 0x000fc80007f3e0ff */
[----:B------:R-:W-:Y:S01]  /*0580*/  IADD3.X R29, PT, PT, R19, R10, RZ, P1, !PT ;  /* 0x0000000a131d7210 */ /* 0x000fe20000ffe4ff */
[----:B--2---:R-:W-:Y:S02]  /*0590*/  FADD R24, R23, R6 ;  /* 0x0000000617187221 */ /* 0x004fe40000000000 */
[----:B------:R1:W2:Y:S02]  /*05a0*/  LDG.E.CONSTANT R6, desc[UR4][R18.64] ;  /* 0x0000000412067981 */ /* 0x0002a4000c1e9900 */
[----:B---3--:R-:W-:Y:S02]  /*05b0*/  FADD R23, R24, R27 ;  /* 0x0000001b18177221 */ /* 0x008fe40000000000 */
[----:B------:R-:W3:Y:S01]  /*05c0*/  LDG.E.CONSTANT R27, desc[UR4][R28.64] ;  /* 0x000000041c1b7981 */ /* 0x000ee2000c1e9900 */
[----:B-1----:R-:W-:Y:S01]  /*05d0*/  IADD3 R18, P1, PT, R28, R7, RZ ;  /* 0x000000071c127210 */ /* 0x002fe20007f3e0ff */
[----:B----4-:R-:W-:-:S04]  /*05e0*/  FADD R25, R23, R22 ;  /* 0x0000001617197221 */ /* 0x010fc80000000000 */
[----:B------:R-:W-:Y:S01]  /*05f0*/  IMAD.X R19, R29, 0x1, R10, P1 ;  /* 0x000000011d137824 */ /* 0x000fe200008e060a */
[----:B------:R-:W-:Y:S01]  /*0600*/  IADD3 R22, P1, PT, R18, R7, RZ ;  /* 0x0000000712167210 */ /* 0x000fe20007f3e0ff */
[----:B-----5:R-:W-:-:S03]  /*0610*/  FADD R20, R25, R20 ;  /* 0x0000001419147221 */ /* 0x020fc60000000000 */
[----:B------:R1:W4:Y:S01]  /*0620*/  LDG.E.CONSTANT R18, desc[UR4][R18.64] ;  /* 0x0000000412127981 */ /* 0x000322000c1e9900 */
[----:B------:R-:W-:Y:S01]  /*0630*/  IMAD.X R23, R19, 0x1, R10, P1 ;  /* 0x0000000113177824 */ /* 0x000fe200008e060a */
[----:B------:R-:W-:-:S04]  /*0640*/  IADD3 R24, P1, PT, R22, R7, RZ ;  /* 0x0000000716187210 */ /* 0x000fc80007f3e0ff */
[----:B------:R-:W5:Y:S01]  /*0650*/  LDG.E.CONSTANT R22, desc[UR4][R22.64] ;  /* 0x0000000416167981 */ /* 0x000f62000c1e9900 */
[----:B------:R-:W-:Y:S02]  /*0660*/  IMAD.X R25, R23, 0x1, R10, P1 ;  /* 0x0000000117197824 */ /* 0x000fe400008e060a */
[----:B-1----:R-:W-:Y:S01]  /*0670*/  FADD R19, R20, R21 ;  /* 0x0000001514137221 */ /* 0x002fe20000000000 */
[----:B------:R-:W-:Y:S02]  /*0680*/  IADD3 R20, P1, PT, R24, R7, RZ ;  /* 0x0000000718147210 */ /* 0x000fe40007f3e0ff */
[----:B------:R-:W5:Y:S02]  /*0690*/  LDG.E.CONSTANT R24, desc[UR4][R24.64] ;  /* 0x0000000418187981 */ /* 0x000f64000c1e9900 */
[----:B------:R-:W-:-:S05]  /*06a0*/  IADD3.X R21, PT, PT, R25, R10, RZ, P1, !PT ;  /* 0x0000000a19157210 */ /* 0x000fca0000ffe4ff */
[----:B------:R-:W5:Y:S01]  /*06b0*/  LDG.E.CONSTANT R20, desc[UR4][R20.64] ;  /* 0x0000000414147981 */ /* 0x000f62000c1e9900 */
[----:B------:R-:W-:-:S04]  /*06c0*/  IADD3 R26, P1, PT, R26, -0x10, RZ ;  /* 0xfffffff01a1a7810 */ /* 0x000fc80007f3e0ff */
[----:B------:R-:W-:Y:S02]  /*06d0*/  IADD3.X R11, PT, PT, R11, -0x1, RZ, P1, !PT ;  /* 0xffffffff0b0b7810 */ /* 0x000fe40000ffe4ff */
[----:B------:R-:W-:-:S04]  /*06e0*/  ISETP.NE.U32.AND P1, PT, R26, RZ, PT ;  /* 0x000000ff1a00720c */ /* 0x000fc80003f25070 */
[----:B------:R-:W-:Y:S02]  /*06f0*/  ISETP.NE.AND.EX P1, PT, R11, RZ, PT, P1 ;  /* 0x000000ff0b00720c */ /* 0x000fe40003f25310 */
[----:B------:R-:W-:Y:S02]  /*0700*/  IADD3 R9, P2, PT, R9, 0x100, RZ ;  /* 0x0000010009097810 */ /* 0x000fe40007f5e0ff */
[----:B------:R-:W-:-:S03]  /*0710*/  LEA R0, P3, R12, R0, 0xa ;  /* 0x000000000c007211 */ /* 0x000fc600078650ff */
[----:B------:R-:W-:Y:S02]  /*0720*/  IMAD.X R5, RZ, RZ, R5, P2 ;  /* 0x000000ffff057224 */ /* 0x000fe400010e0605 */
[----:B------:R-:W-:Y:S02]  /*0730*/  IMAD.X R3, R3, 0x1, R8, P3 ;  /* 0x0000000103037824 */ /* 0x000fe400018e0608 */
[----:B--2---:R-:W-:-:S04]  /*0740*/  FADD R6, R19, R6 ;  /* 0x0000000613067221 */ /* 0x004fc80000000000 */
[----:B---3--:R-:W-:-:S04]  /*0750*/  FADD R27, R6, R27 ;  /* 0x0000001b061b7221 */ /* 0x008fc80000000000 */
[----:B----4-:R-:W-:-:S04]  /*0760*/  FADD R27, R27, R18 ;  /* 0x000000121b1b7221 */ /* 0x010fc80000000000 */
[----:B-----5:R-:W-:-:S04]  /*0770*/  FADD R27, R27, R22 ;  /* 0x000000161b1b7221 */ /* 0x020fc80000000000 */
[----:B------:R-:W-:-:S04]  /*0780*/  FADD R27, R27, R24 ;  /* 0x000000181b1b7221 */ /* 0x000fc80000000000 */
[----:B------:R-:W-:Y:S01]  /*0790*/  FADD R6, R27, R20 ;  /* 0x000000141b067221 */ /* 0x000fe20000000000 */
[----:B------:R-:W-:Y:S06]  /*07a0*/  @P1 BRA `(.L_x_3) ;  /* 0xfffffff800dc1947 */ /* 0x000fec000383ffff */
.L_x_2:
[----:B------:R-:W-:Y:S05]  /*07b0*/  BSYNC.RECONVERGENT B0 ;  /* 0x0000000000007941 */ /* 0x000fea0003800200 */
.L_x_1:
[----:B------:R-:W-:Y:S04]  /*07c0*/  BSSY.RECONVERGENT B0, `(.L_x_4) ;  /* 0x0000080000007945 */ /* 0x000fe80003800200 */
[----:B------:R-:W-:Y:S05]  /*07d0*/  @!P0 BRA `(.L_x_5) ;  /* 0x0000000400f88947 */ /* 0x000fea0003800000 */
[----:B------:R-:W-:Y:S01]  /*07e0*/  ISETP.GE.U32.AND P1, PT, R4, 0x8, PT ;  /* 0x000000080400780c */ /* 0x000fe20003f26070 */
[----:B------:R-:W-:Y:S01]  /*07f0*/  BSSY.RECONVERGENT B1, `(.L_x_6) ;  /* 0x0000042000017945 */ /* 0x000fe20003800200 */
[----:B------:R-:W-:Y:S02]  /*0800*/  LOP3.LUT R0, R2, 0x7, RZ, 0xc0, !PT ;  /* 0x0000000702007812 */ /* 0x000fe400078ec0ff */
[----:B------:R-:W-:Y:S02]  /*0810*/  ISETP.GE.U32.AND.EX P1, PT, RZ, RZ, PT, P1 ;  /* 0x000000ffff00720c */ /* 0x000fe40003f26110 */
[----:B------:R-:W-:-:S04]  /*0820*/  ISETP.NE.U32.AND P0, PT, R0, RZ, PT ;  /* 0x000000ff0000720c */ /* 0x000fc80003f05070 */
[----:B------:R-:W-:-:S07]  /*0830*/  ISETP.NE.AND.EX P0, PT, RZ, RZ, PT, P0 ;  /* 0x000000ffff00720c */ /* 0x000fce0003f05300 */
[----:B------:R-:W-:Y:S06]  /*0840*/  @!P1 BRA `(.L_x_7) ;  /* 0x0000000000f09947 */ /* 0x000fec0003800000 */
[----:B------:R-:W1:Y:S01]  /*0850*/  LDCU.64 UR6, c[0x0][0x380] ;  /* 0x00007000ff0677ac */ /* 0x000e620008000a00 */
[-C--:B------:R-:W-:Y:S01]  /*0860*/  IMAD R8, R5, R12.reuse, RZ ;  /* 0x0000000c05087224 */ /* 0x080fe200078e02ff */
[C---:B------:R-:W-:Y:S01]  /*0870*/  IADD3 R11, PT, PT, R9.reuse, 0x20, RZ ;  /* 0x00000020090b7810 */ /* 0x040fe20007ffe0ff */
[----:B------:R-:W-:-:S04]  /*0880*/  IMAD.WIDE.U32 R4, R9, R12, R14 ;  /* 0x0000000c09047225 */ /* 0x000fc800078e000e */
[C---:B------:R-:W-:Y:S02]  /*0890*/  IMAD R3, R9.reuse, R13, R8 ;  /* 0x0000000d09037224 */ /* 0x040fe400078e0208 */
[----:B------:R-:W-:Y:S02]  /*08a0*/  VIADD R7, R9, 0x10 ;  /* 0x0000001009077836 */ /* 0x000fe40000000000 */
[----:B------:R-:W-:Y:S02]  /*08b0*/  IMAD.IADD R3, R5, 0x1, R3 ;  /* 0x0000000105037824 */ /* 0x000fe400078e0203 */
[----:B------:R-:W-:-:S04]  /*08c0*/  IMAD.WIDE.U32 R18, R7, R12, R14 ;  /* 0x0000000c07127225 */ /* 0x000fc800078e000e */
[----:B------:R-:W-:Y:S01]  /*08d0*/  IMAD.WIDE.U32 R22, R11, R12, R14 ;  /* 0x0000000c0b167225 */ /* 0x000fe200078e000e */
[----:B-1----:R-:W-:-:S03]  /*08e0*/  LEA R24, P1, R4, UR6, 0x2 ;  /* 0x0000000604187c11 */ /* 0x002fc6000f8210ff */
[-C--:B------:R-:W-:Y:S01]  /*08f0*/  IMAD R5, R7, R13.reuse, R19 ;  /* 0x0000000d07057224 */ /* 0x080fe200078e0213 */
[----:B------:R-:W-:Y:S01]  /*0900*/  LEA.HI.X R25, R4, UR7, R3, 0x2, P1 ;  /* 0x0000000704197c11 */ /* 0x000fe200088f1403 */
[----:B------:R-:W-:Y:S01]  /*0910*/  VIADD R3, R9, 0x30 ;  /* 0x0000003009037836 */ /* 0x000fe20000000000 */
[----:B------:R-:W-:Y:S01]  /*0920*/  LEA R4, P1, R18, UR6, 0x2 ;  /* 0x0000000612047c11 */ /* 0x000fe2000f8210ff */
[-C--:B------:R-:W-:Y:S01]  /*0930*/  IMAD R11, R11, R13.reuse, R23 ;  /* 0x0000000d0b0b7224 */ /* 0x080fe200078e0217 */
[----:B------:R-:W-:Y:S01]  /*0940*/  LEA R10, P2, R22, UR6, 0x2 ;  /* 0x00000006160a7c11 */ /* 0x000fe2000f8410ff */
[-C--:B------:R-:W-:Y:S01]  /*0950*/  IMAD.WIDE.U32 R20, R3, R12.reuse, R14 ;  /* 0x0000000c03147225 */ /* 0x080fe200078e000e */
[----:B------:R-:W-:Y:S01]  /*0960*/  LEA.HI.X R5, R18, UR7, R5, 0x2, P1 ;  /* 0x0000000712057c11 */ /* 0x000fe200088f1405 */
[----:B------:R-:W2:Y:S01]  /*0970*/  LDG.E.CONSTANT R25, desc[UR4][R24.64] ;  /* 0x0000000418197981 */ /* 0x000ea2000c1e9900 */
[----:B------:R-:W-:Y:S01]  /*0980*/  LEA.HI.X R11, R22, UR7, R11, 0x2, P2 ;  /* 0x00000007160b7c11 */ /* 0x000fe200090f140b */
[----:B------:R-:W-:Y:S01]  /*0990*/  VIADD R7, R9, 0x40 ;  /* 0x0000004009077836 */ /* 0x000fe20000000000 */
[C---:B------:R-:W-:Y:S01]  /*09a0*/  LEA R18, P1, R20.reuse, UR6, 0x2 ;  /* 0x0000000614127c11 */ /* 0x040fe2000f8210ff */
[-C--:B------:R-:W-:Y:S01]  /*09b0*/  IMAD R19, R3, R13.reuse, R21 ;  /* 0x0000000d03137224 */ /* 0x080fe200078e0215 */
[----:B------:R-:W-:Y:S01]  /*09c0*/  IADD3 R3, PT, PT, R9, 0x50, RZ ;  /* 0x0000005009037810 */ /* 0x000fe20007ffe0ff */
[CC--:B------:R-:W-:Y:S01]  /*09d0*/  IMAD.WIDE.U32 R22, R7.reuse, R12.reuse, R14 ;  /* 0x0000000c07167225 */ /* 0x0c0fe200078e000e */
[----:B------:R-:W3:Y:S02]  /*09e0*/  LDG.E.CONSTANT R4, desc[UR4][R4.64] ;  /* 0x0000000404047981 */ /* 0x000ee4000c1e9900 */
[----:B------:R-:W-:Y:S01]  /*09f0*/  LEA.HI.X R19, R20, UR7, R19, 0x2, P1 ;  /* 0x0000000714137c11 */ /* 0x000fe200088f1413 */
[----:B------:R-:W-:Y:S01]  /*0a00*/  IMAD R7, R7, R13, R23 ;  /* 0x0000000d07077224 */ /* 0x000fe200078e0217 */
[----:B------:R-:W-:Y:S01]  /*0a10*/  LEA R20, P1, R22, UR6, 0x2 ;  /* 0x0000000616147c11 */ /* 0x000fe2000f8210ff */
[----:B------:R-:W-:-:S02]  /*0a20*/  IMAD.WIDE.U32 R26, R3, R12, R14 ;  /* 0x0000000c031a7225 */ /* 0x000fc400078e000e */
[----:B------:R-:W4:Y:S01]  /*0a30*/  LDG.E.CONSTANT R18, desc[UR4][R18.64] ;  /* 0x0000000412127981 */ /* 0x000f22000c1e9900 */
[----:B------:R-:W-:Y:S01]  /*0a40*/  LEA.HI.X R21, R22, UR7, R7, 0x2, P1 ;  /* 0x0000000716157c11 */ /* 0x000fe200088f1407 */
[----:B------:R-:W-:Y:S01]  /*0a50*/  IMAD R7, R3, R13, R27 ;  /* 0x0000000d03077224 */ /* 0x000fe200078e021b */
[C---:B------:R-:W-:Y:S01]  /*0a60*/  LEA R22, P1, R26.reuse, UR6, 0x2 ;  /* 0x000000061a167c11 */ /* 0x040fe2000f8210ff */
[----:B------:R-:W-:Y:S02]  /*0a70*/  VIADD R3, R9, 0x60 ;  /* 0x0000006009037836 */ /* 0x000fe40000000000 */
[----:B------:R-:W5:Y:S01]  /*0a80*/  LDG.E.CONSTANT R20, desc[UR4][R20.64] ;  /* 0x0000000414147981 */ /* 0x000f62000c1e9900 */
[----:B------:R-:W-:Y:S01]  /*0a90*/  LEA.HI.X R23, R26, UR7, R7, 0x2, P1 ;  /* 0x000000071a177c11 */ /* 0x000fe200088f1407 */
[----:B------:R-:W-:-:S04]  /*0aa0*/  IMAD.WIDE.U32 R26, R3, R12, R14 ;  /* 0x0000000c031a7225 */ /* 0x000fc800078e000e */
[----:B------:R-:W-:Y:S01]  /*0ab0*/  IMAD R27, R3, R13, R27 ;  /* 0x0000000d031b7224 */ /* 0x000fe200078e021b */
[C---:B------:R-:W-:Y:S01]  /*0ac0*/  LEA R28, P1, R26.reuse, UR6, 0x2 ;  /* 0x000000061a1c7c11 */ /* 0x040fe2000f8210ff */
[----:B------:R1:W4:Y:S01]  /*0ad0*/  LDG.E.CONSTANT R3, desc[UR4][R10.64] ;  /* 0x000000040a037981 */ /* 0x000322000c1e9900 */
[----:B------:R-:W-:Y:S02]  /*0ae0*/  VIADD R7, R9, 0x70 ;  /* 0x0000007009077836 */ /* 0x000fe40000000000 */
[----:B------:R-:W-:Y:S01]  /*0af0*/  LEA.HI.X R29, R26, UR7, R27, 0x2, P1 ;  /* 0x000000071a1d7c11 */ /* 0x000fe200088f141b */
[----:B------:R-:W5:Y:S01]  /*0b00*/  LDG.E.CONSTANT R22, desc[UR4][R22.64] ;  /* 0x0000000416167981 */ /* 0x000f62000c1e9900 */
[----:B------:R-:W-:-:S03]  /*0b10*/  IMAD.WIDE.U32 R26, R7, R12, R14 ;  /* 0x0000000c071a7225 */ /* 0x000fc600078e000e */
[----:B------:R-:W5:Y:S01]  /*0b20*/  LDG.E.CONSTANT R28, desc[UR4][R28.64] ;  /* 0x000000041c1c7981 */ /* 0x000f62000c1e9900 */
[----:B------:R-:W-:Y:S01]  /*0b30*/  IMAD R7, R7, R13, R27 ;  /* 0x0000000d07077224 */ /* 0x000fe200078e021b */
[----:B-1----:R-:W-:-:S04]  /*0b40*/  LEA R10, P1, R26, UR6, 0x2 ;  /* 0x000000061a0a7c11 */ /* 0x002fc8000f8210ff */
[----:B------:R-:W-:-:S05]  /*0b50*/  LEA.HI.X R11, R26, UR7, R7, 0x2, P1 ;  /* 0x000000071a0b7c11 */ /* 0x000fca00088f1407 */
[----:B------:R-:W5:Y:S01]  /*0b60*/  LDG.E.CONSTANT R10, desc[UR4][R10.64] ;  /* 0x000000040a0a7981 */ /* 0x000f62000c1e9900 */
[----:B------:R-:W-:Y:S01]  /*0b70*/  IMAD.MOV.U32 R5, RZ, RZ, RZ ;  /* 0x000000ffff057224 */ /* 0x000fe200078e00ff */
[----:B------:R-:W-:Y:S01]  /*0b80*/  IADD3 R9, PT, PT, R9, 0x80, RZ ;  /* 0x0000008009097810 */ /* 0x000fe20007ffe0ff */
[----:B--2---:R-:W-:-:S04]  /*0b90*/  FADD R25, R6, R25 ;  /* 0x0000001906197221 */ /* 0x004fc80000000000 */
[----:B---3--:R-:W-:-:S04]  /*0ba0*/  FADD R4, R25, R4 ;  /* 0x0000000419047221 */ /* 0x008fc80000000000 */
[----:B----4-:R-:W-:-:S04]  /*0bb0*/  FADD R3, R4, R3 ;  /* 0x0000000304037221 */ /* 0x010fc80000000000 */
[----:B------:R-:W-:-:S04]  /*0bc0*/  FADD R3, R3, R18 ;  /* 0x0000001203037221 */ /* 0x000fc80000000000 */
[----:B-----5:R-:W-:-:S04]  /*0bd0*/  FADD R3, R3, R20 ;  /* 0x0000001403037221 */ /* 0x020fc80000000000 */
[----:B------:R-:W-:-:S04]  /*0be0*/  FADD R3, R3, R22 ;  /* 0x0000001603037221 */ /* 0x000fc80000000000 */
[----:B------:R-:W-:-:S04]  /*0bf0*/  FADD R3, R3, R28 ;  /* 0x0000001c03037221 */ /* 0x000fc80000000000 */
[----:B------:R-:W-:-:S07]  /*0c00*/  FADD R6, R3, R10 ;  /* 0x0000000a03067221 */ /* 0x000fce0000000000 */
.L_x_7:
[----:B------:R-:W-:Y:S05]  /*0c10*/  BSYNC.RECONVERGENT B1 ;  /* 0x0000000000017941 */ /* 0x000fea0003800200 */
.L_x_6:
[----:B------:R-:W-:Y:S05]  /*0c20*/  @!P0 BRA `(.L_x_5) ;  /* 0x0000000000e48947 */ /* 0x000fea0003800000 */
[----:B------:R-:W-:Y:S01]  /*0c30*/  ISETP.GE.U32.AND P1, PT, R0, 0x4, PT ;  /* 0x000000040000780c */ /* 0x000fe20003f26070 */
[----:B------:R-:W-:Y:S01]  /*0c40*/  IMAD.MOV.U32 R0, RZ, RZ, RZ ;  /* 0x000000ffff007224 */ /* 0x000fe200078e00ff */
[----:B------:R-:W-:Y:S01]  /*0c50*/  LOP3.LUT R2, R2, 0x3, RZ, 0xc0, !PT ;  /* 0x0000000302027812 */ /* 0x000fe200078ec0ff */
[----:B------:R-:W-:Y:S01]  /*0c60*/  BSSY.RECONVERGENT B1, `(.L_x_8) ;  /* 0x0000025000017945 */ /* 0x000fe20003800200 */
[----:B------:R-:W-:Y:S02]  /*0c70*/  ISETP.GE.U32.AND.EX P1, PT, RZ, RZ, PT, P1 ;  /* 0x000000ffff00720c */ /* 0x000fe40003f26110 */
[----:B------:R-:W-:-:S04]  /*0c80*/  ISETP.NE.U32.AND P0, PT, R2, RZ, PT ;  /* 0x000000ff0200720c */ /* 0x000fc80003f05070 */
[----:B------:R-:W-:-:S07]  /*0c90*/  ISETP.NE.AND.EX P0, PT, R0, RZ, PT, P0 ;  /* 0x000000ff0000720c */ /* 0x000fce0003f05300 */
[----:B------:R-:W-:Y:S06]  /*0ca0*/  @!P1 BRA `(.L_x_9) ;  /* 0x0000000000809947 */ /* 0x000fec0003800000 */
[----:B------:R-:W1:Y:S01]  /*0cb0*/  LDCU.64 UR6, c[0x0][0x380] ;  /* 0x00007000ff0677ac */ /* 0x000e620008000a00 */
[-C--:B------:R-:W-:Y:S02]  /*0cc0*/  IMAD R4, R5, R12.reuse, RZ ;  /* 0x0000000c05047224 */ /* 0x080fe400078e02ff */
[----:B------:R-:W-:-:S04]  /*0cd0*/  IMAD.WIDE.U32 R18, R9, R12, R14 ;  /* 0x0000000c09127225 */ /* 0x000fc800078e000e */
[C---:B------:R-:W-:Y:S02]  /*0ce0*/  IMAD R3, R9.reuse, R13, R4 ;  /* 0x0000000d09037224 */ /* 0x040fe400078e0204 */
[C---:B------:R-:W-:Y:S02]  /*0cf0*/  VIADD R7, R9.reuse, 0x10 ;  /* 0x0000001009077836 */ /* 0x040fe40000000000 */
[----:B------:R-:W-:Y:S01]  /*0d00*/  VIADD R21, R9, 0x20 ;  /* 0x0000002009157836 */ /* 0x000fe20000000000 */
[----:B------:R-:W-:Y:S01]  /*0d10*/  IADD3 R3, PT, PT, R19, R3, RZ ;  /* 0x0000000313037210 */ /* 0x000fe20007ffe0ff */
[----:B------:R-:W-:-:S04]  /*0d20*/  IMAD.WIDE.U32 R22, R7, R12, R14 ;  /* 0x0000000c07167225 */ /* 0x000fc800078e000e */
[----:B------:R-:W-:Y:S01]  /*0d30*/  IMAD R7, R7, R13, R23 ;  /* 0x0000000d07077224 */ /* 0x000fe200078e0217 */
[----:B-1----:R-:W-:Y:S01]  /*0d40*/  LEA R10, P1, R18, UR6, 0x2 ;  /* 0x00000006120a7c11 */ /* 0x002fe2000f8210ff */
[----:B------:R-:W-:-:S03]  /*0d50*/  IMAD.WIDE.U32 R4, R21, R12, R14 ;  /* 0x0000000c15047225 */ /* 0x000fc600078e000e */
[----:B------:R-:W-:Y:S01]  /*0d60*/  LEA.HI.X R11, R18, UR7, R3, 0x2, P1 ;  /* 0x00000007120b7c11 */ /* 0x000fe200088f1403 */
[----:B------:R-:W-:Y:S01]  /*0d70*/  VIADD R3, R9, 0x30 ;  /* 0x0000003009037836 */ /* 0x000fe20000000000 */
[----:B------:R-:W-:Y:S01]  /*0d80*/  LEA R18, P1, R22, UR6, 0x2 ;  /* 0x0000000616127c11 */ /* 0x000fe2000f8210ff */
[-C--:B------:R-:W-:Y:S01]  /*0d90*/  IMAD R21, R21, R13.reuse, R5 ;  /* 0x0000000d15157224 */ /* 0x080fe200078e0205 */
[----:B------:R-:W-:Y:S02]  /*0da0*/  LEA R20, P2, R4, UR6, 0x2 ;  /* 0x0000000604147c11 */ /* 0x000fe4000f8410ff */
[----:B------:R-:W-:Y:S01]  /*0db0*/  LEA.HI.X R19, R22, UR7, R7, 0x2, P1 ;  /* 0x0000000716137c11 */ /* 0x000fe200088f1407 */
[C---:B------:R-:W-:Y:S01]  /*0dc0*/  IMAD.WIDE.U32 R22, R3.reuse, R12, R14 ;  /* 0x0000000c03167225 */ /* 0x040fe200078e000e */
[----:B------:R-:W2:Y:S01]  /*0dd0*/  LDG.E.CONSTANT R11, desc[UR4][R10.64] ;  /* 0x000000040a0b7981 */ /* 0x000ea2000c1e9900 */
[----:B------:R-:W-:Y:S02]  /*0de0*/  LEA.HI.X R21, R4, UR7, R21, 0x2, P2 ;  /* 0x0000000704157c11 */ /* 0x000fe400090f1415 */
[----:B------:R-:W-:Y:S01]  /*0df0*/  IMAD R3, R3, R13, R23 ;  /* 0x0000000d03037224 */ /* 0x000fe200078e0217 */
[C---:B------:R-:W-:Y:S01]  /*0e00*/  LEA R24, P1, R22.reuse, UR6, 0x2 ;  /* 0x0000000616187c11 */ /* 0x040fe2000f8210ff */
[----:B------:R-:W3:Y:S03]  /*0e10*/  LDG.E.CONSTANT R19, desc[UR4][R18.64] ;  /* 0x0000000412137981 */ /* 0x000ee6000c1e9900 */
[----:B------:R-:W-:Y:S01]  /*0e20*/  LEA.HI.X R25, R22, UR7, R3, 0x2, P1 ;  /* 0x0000000716197c11 */ /* 0x000fe200088f1403 */
[----:B------:R-:W4:Y:S05]  /*0e30*/  LDG.E.CONSTANT R21, desc[UR4][R20.64] ;  /* 0x0000000414157981 */ /* 0x000f2a000c1e9900 */
[----:B------:R-:W5:Y:S01]  /*0e40*/  LDG.E.CONSTANT R25, desc[UR4][R24.64] ;  /* 0x0000000418197981 */ /* 0x000f62000c1e9900 */
[----:B------:R-:W-:-:S02]  /*0e50*/  IMAD.MOV.U32 R5, RZ, RZ, RZ ;  /* 0x000000ffff057224 */ /* 0x000fc400078e00ff */
[----:B------:R-:W-:Y:S02]  /*0e60*/  VIADD R9, R9, 0x40 ;  /* 0x0000004009097836 */ /* 0x000fe40000000000 */
[----:B--2---:R-:W-:-:S04]  /*0e70*/  FADD R6, R6, R11 ;  /* 0x0000000b06067221 */ /* 0x004fc80000000000 */
[----:B---3--:R-:W-:-:S04]  /*0e80*/  FADD R6, R6, R19 ;  /* 0x0000001306067221 */ /* 0x008fc80000000000 */
[----:B----4-:R-:W-:-:S04]  /*0e90*/  FADD R6, R6, R21 ;  /* 0x0000001506067221 */ /* 0x010fc80000000000 */
[----:B-----5:R-:W-:-:S07]  /*0ea0*/  FADD R6, R6, R25 ;  /* 0x0000001906067221 */ /* 0x020fce0000000000 */
.L_x_9:
[----:B------:R-:W-:Y:S05]  /*0eb0*/  BSYNC.RECONVERGENT B1 ;  /* 0x0000000000017941 */ /* 0x000fea0003800200 */
.L_x_8:
[----:B------:R-:W-:Y:S05]  /*0ec0*/  @!P0 BRA `(.L_x_5) ;  /* 0x00000000003c8947 */ /* 0x000fea0003800000 */
.L_x_10:
[-C--:B------:R-:W-:Y:S02]  /*0ed0*/  IMAD R8, R5, R12.reuse, RZ ;  /* 0x0000000c05087224 */ /* 0x080fe400078e02ff */
[----:B------:R-:W-:-:S04]  /*0ee0*/  IMAD.WIDE.U32 R4, R9, R12, R14 ;  /* 0x0000000c09047225 */ /* 0x000fc800078e000e */
[----:B------:R-:W-:Y:S01]  /*0ef0*/  IMAD R3, R9, R13, R8 ;  /* 0x0000000d09037224 */ /* 0x000fe200078e0208 */
[----:B------:R-:W-:-:S04]  /*0f00*/  LEA R10, P0, R4, UR8, 0x2 ;  /* 0x00000008040a7c11 */ /* 0x000fc8000f8010ff */
[----:B------:R-:W-:-:S04]  /*0f10*/  IADD3 R3, PT, PT, R5, R3, RZ ;  /* 0x0000000305037210 */ /* 0x000fc80007ffe0ff */
[----:B------:R-:W-:-:S06]  /*0f20*/  LEA.HI.X R11, R4, UR9, R3, 0x2, P0 ;  /* 0x00000009040b7c11 */ /* 0x000fcc00080f1403 */
[----:B------:R-:W2:Y:S01]  /*0f30*/  LDG.E.CONSTANT R11, desc[UR4][R10.64] ;  /* 0x000000040a0b7981 */ /* 0x000ea2000c1e9900 */
[----:B------:R-:W-:Y:S01]  /*0f40*/  IADD3 R2, P0, PT, R2, -0x1, RZ ;  /* 0xffffffff02027810 */ /* 0x000fe20007f1e0ff */
[----:B------:R-:W-:Y:S02]  /*0f50*/  IMAD.MOV.U32 R5, RZ, RZ, RZ ;  /* 0x000000ffff057224 */ /* 0x000fe400078e00ff */
[----:B------:R-:W-:Y:S01]  /*0f60*/  VIADD R9, R9, 0x10 ;  /* 0x0000001009097836 */ /* 0x000fe20000000000 */
[----:B------:R-:W-:Y:S02]  /*0f70*/  IADD3.X R0, PT, PT, R0, -0x1, RZ, P0, !PT ;  /* 0xffffffff00007810 */ /* 0x000fe400007fe4ff */
[----:B------:R-:W-:-:S04]  /*0f80*/  ISETP.NE.U32.AND P0, PT, R2, RZ, PT ;  /* 0x000000ff0200720c */ /* 0x000fc80003f05070 */
[----:B------:R-:W-:Y:S01]  /*0f90*/  ISETP.NE.AND.EX P0, PT, R0, RZ, PT, P0 ;  /* 0x000000ff0000720c */ /* 0x000fe20003f05300 */
[----:B--2---:R-:W-:-:S12]  /*0fa0*/  FADD R6, R11, R6 ;  /* 0x000000060b067221 */ /* 0x004fd80000000000 */
[----:B------:R-:W-:Y:S05]  /*0fb0*/  @P0 BRA `(.L_x_10) ;  /* 0xfffffffc00c40947 */ /* 0x000fea000383ffff */
.L_x_5:
[----:B------:R-:W-:Y:S05]  /*0fc0*/  BSYNC.RECONVERGENT B0 ;  /* 0x0000000000007941 */ /* 0x000fea0003800200 */
.L_x_4:
[----:B------:R-:W-:Y:S01]  /*0fd0*/  STG.E desc[UR4][R16.64], R6 ;  /* 0x0000000610007986 */ /* 0x000fe2000c101904 */
[----:B------:R-:W-:Y:S05]  /*0fe0*/  EXIT ;  /* 0x000000000000794d */ /* 0x000fea0003800000 */
.L_x_11:
        /* <DEDUP_REMOVED lines=9> */
.L_x_13:


//--------------------- .nv.shared.reserved.0     --------------------------
	.section	.nv.shared.reserved.0,"aw",@nobits
	.weak		__nv_reservedSMEM_offset_0_alias
	.size		__nv_reservedSMEM_offset_0_alias, 0, 64
	.other		__nv_reservedSMEM_offset_0_alias,@"STO_CUDA_RESERVED_SHARED STV_DEFAULT"
__nv_reservedSMEM_offset_0_alias:
	.zero		0
	.zero		64


//--------------------- .nv.constant0._Z11kernel_add2PKfmPf --------------------------
	.section	.nv.constant0._Z11kernel_add2PKfmPf,"a",@progbits
	.sectionflags	@""
	.align	4
.nv.constant0._Z11kernel_add2PKfmPf:
	.zero		920


//--------------------- .nv.constant0._Z11kernel_add1PKfmmPf --------------------------
	.section	.nv.constant0._Z11kernel_add1PKfmmPf,"a",@progbits
	.sectionflags	@""
	.align	4
.nv.constant0._Z11kernel_add1PKfmmPf:
	.zero		928


//--------------------- SYMBOLS --------------------------

	.type		.nv.reservedSmem.offset0,@object
	.size		.nv.reservedSmem.offset0,0x4
